//
// Generated by NVIDIA NVVM Compiler
//
// Compiler Build ID: CL-36424714
// Cuda compilation tools, release 13.0, V13.0.88
// Based on NVVM 20.0.0
//

.version 9.0
.target sm_100
.address_size 64

	// .globl	_Z7fill_64Pmmm

.visible .entry _Z7fill_64Pmmm(
	.param .u64 .ptr .align 1 _Z7fill_64Pmmm_param_0,
	.param .u64 _Z7fill_64Pmmm_param_1,
	.param .u64 _Z7fill_64Pmmm_param_2
)
{
	.reg .pred 	%p<3>;
	.reg .b32 	%r<7>;
	.reg .b64 	%rd<12>;

	ld.param.u64 	%rd6, [_Z7fill_64Pmmm_param_0];
	ld.param.u64 	%rd7, [_Z7fill_64Pmmm_param_1];
	ld.param.u64 	%rd8, [_Z7fill_64Pmmm_param_2];
	mov.u32 	%r2, %ctaid.x;
	mov.u32 	%r1, %ntid.x;
	mov.u32 	%r3, %tid.x;
	mad.lo.s32 	%r4, %r2, %r1, %r3;
	cvt.u64.u32 	%rd11, %r4;
	setp.le.u64 	%p1, %rd8, %rd11;
	@%p1 bra 	$L__BB0_3;
	mov.u32 	%r5, %nctaid.x;
	mul.lo.s32 	%r6, %r1, %r5;
	cvt.u64.u32 	%rd2, %r6;
	cvta.to.global.u64 	%rd3, %rd6;
$L__BB0_2:
	shl.b64 	%rd9, %rd11, 3;
	add.s64 	%rd10, %rd3, %rd9;
	st.global.u64 	[%rd10], %rd7;
	add.s64 	%rd11, %rd11, %rd2;
	setp.lt.u64 	%p2, %rd11, %rd8;
	@%p2 bra 	$L__BB0_2;
$L__BB0_3:
	ret;

}


// ===== COMPILED SASS (sm_100) =====

	.target	sm_100

	.elftype	@"ET_EXEC"


//--------------------- .note.nv.tkinfo           --------------------------
	.section	.note.nv.tkinfo,"",@"SHT_NOTE"
	.sectionflags	@"SHF_NOTE_NV_TKINFO"
	.tkinfo
        /*0018*/ 	.word	0x00000002
        /*0030*/ 	.string	""
        /*0030*/ 	.string	"ptxas"
        /*0030*/ 	.string	"Cuda compilation tools, release 13.0, V13.0.88"
        /*0030*/ 	.string	"Build cuda_13.0.r13.0/compiler.36424714_0"
        /*0030*/ 	.string	"-arch sm_100 -m 64 "



//--------------------- .note.nv.cuinfo           --------------------------
	.section	.note.nv.cuinfo,"",@"SHT_NOTE"
	.sectionflags	@"SHF_NOTE_NV_CUINFO"
        /*0018*/ 	.short	0x0002
        /*001a*/ 	.short	0x0064
        /*001c*/ 	.short	0x0082
	.zero		2


//--------------------- .nv.info                  --------------------------
	.section	.nv.info,"",@"SHT_CUDA_INFO"
	.align	4


	//----- nvinfo : EIATTR_REGCOUNT
	.align		4
        /*0000*/ 	.byte	0x04, 0x2f
        /*0002*/ 	.short	(.L_1 - .L_0)
	.align		4
.L_0:
        /*0004*/ 	.word	index@(_Z7fill_64Pmmm)
        /*0008*/ 	.word	0x0000000a


	//----- nvinfo : EIATTR_FRAME_SIZE
	.align		4
.L_1:
        /*000c*/ 	.byte	0x04, 0x11
        /*000e*/ 	.short	(.L_3 - .L_2)
	.align		4
.L_2:
        /*0010*/ 	.word	index@(_Z7fill_64Pmmm)
        /*0014*/ 	.word	0x00000000


	//----- nvinfo : EIATTR_MIN_STACK_SIZE
	.align		4
.L_3:
        /*0018*/ 	.byte	0x04, 0x12
        /*001a*/ 	.short	(.L_5 - .L_4)
	.align		4
.L_4:
        /*001c*/ 	.word	index@(_Z7fill_64Pmmm)
        /*0020*/ 	.word	0x00000000
.L_5:


//--------------------- .nv.compat                --------------------------
	.section	.nv.compat,"",@"SHT_CUDA_COMPAT_INFO"
	.align	4
        /*0000*/ 	.byte	0x02, 0x09, 0x00, 0x00, 0x02, 0x02, 0x01, 0x00, 0x02, 0x05, 0x05, 0x00, 0x03, 0x07, 0x01, 0x01
        /*0010*/ 	.byte	0x02, 0x03, 0x00, 0x00, 0x02, 0x06, 0x01, 0x00, 0x04, 0x0b, 0x08, 0x00, 0x09, 0x00, 0x00, 0x00
        /*0020*/ 	.byte	0x00, 0x00, 0x00, 0x00


//--------------------- .nv.info._Z7fill_64Pmmm   --------------------------
	.section	.nv.info._Z7fill_64Pmmm,"",@"SHT_CUDA_INFO"
	.sectionflags	@""
	.align	4


	//----- nvinfo : EIATTR_CUDA_API_VERSION
	.align		4
        /*0000*/ 	.byte	0x04, 0x37
        /*0002*/ 	.short	(.L_7 - .L_6)
.L_6:
        /*0004*/ 	.word	0x00000082


	//----- nvinfo : EIATTR_KPARAM_INFO
	.align		4
.L_7:
        /*0008*/ 	.byte	0x04, 0x17
        /*000a*/ 	.short	(.L_9 - .L_8)
.L_8:
        /*000c*/ 	.word	0x00000000
        /*0010*/ 	.short	0x0002
        /*0012*/ 	.short	0x0010
        /*0014*/ 	.byte	0x00, 0xf0, 0x21, 0x00


	//----- nvinfo : EIATTR_KPARAM_INFO
	.align		4
.L_9:
        /*0018*/ 	.byte	0x04, 0x17
        /*001a*/ 	.short	(.L_11 - .L_10)
.L_10:
        /*001c*/ 	.word	0x00000000
        /*0020*/ 	.short	0x0001
        /*0022*/ 	.short	0x0008
        /*0024*/ 	.byte	0x00, 0xf0, 0x21, 0x00


	//----- nvinfo : EIATTR_KPARAM_INFO
	.align		4
.L_11:
        /*0028*/ 	.byte	0x04, 0x17
        /*002a*/ 	.short	(.L_13 - .L_12)
.L_12:
        /*002c*/ 	.word	0x00000000
        /*0030*/ 	.short	0x0000
        /*0032*/ 	.short	0x0000
        /*0034*/ 	.byte	0x00, 0xf5, 0x21, 0x00


	//----- nvinfo : EIATTR_SPARSE_MMA_MASK
	.align		4
.L_13:
        /*0038*/ 	.byte	0x03, 0x50
        /*003a*/ 	.short	0x0000


	//----- nvinfo : EIATTR_MAXREG_COUNT
	.align		4
        /*003c*/ 	.byte	0x03, 0x1b
        /*003e*/ 	.short	0x00ff


	//----- nvinfo : EIATTR_MERCURY_ISA_VERSION
	.align		4
        /*0040*/ 	.byte	0x03, 0x5f
        /*0042*/ 	.short	0x0101


	//----- nvinfo : EIATTR_VRC_CTA_INIT_COUNT
	.align		4
        /*0044*/ 	.byte	0x02, 0x4a
	.zero		1
	.zero		1


	//----- nvinfo : EIATTR_EXIT_INSTR_OFFSETS
	.align		4
        /*0048*/ 	.byte	0x04, 0x1c
        /*004a*/ 	.short	(.L_15 - .L_14)


	//   ....[0]....
.L_14:
        /*004c*/ 	.word	0x00000080


	//   ....[1]....
        /*0050*/ 	.word	0x00000180


	//----- nvinfo : EIATTR_CRS_STACK_SIZE
	.align		4
.L_15:
        /*0054*/ 	.byte	0x04, 0x1e
        /*0056*/ 	.short	(.L_17 - .L_16)
.L_16:
        /*0058*/ 	.word	0x00000000


	//----- nvinfo : EIATTR_CBANK_PARAM_SIZE
	.align		4
.L_17:
        /*005c*/ 	.byte	0x03, 0x19
        /*005e*/ 	.short	0x0018


	//----- nvinfo : EIATTR_PARAM_CBANK
	.align		4
        /*0060*/ 	.byte	0x04, 0x0a
        /*0062*/ 	.short	(.L_19 - .L_18)
	.align		4
.L_18:
        /*0064*/ 	.word	index@(.nv.constant0._Z7fill_64Pmmm)
        /*0068*/ 	.short	0x0380
        /*006a*/ 	.short	0x0018


	//----- nvinfo : EIATTR_SW_WAR
	.align		4
.L_19:
        /*006c*/ 	.byte	0x04, 0x36
        /*006e*/ 	.short	(.L_21 - .L_20)
.L_20:
        /*0070*/ 	.word	0x00000008
.L_21:


//--------------------- .nv.callgraph             --------------------------
	.section	.nv.callgraph,"",@"SHT_CUDA_CALLGRAPH"
	.align	4
	.sectionentsize	8
	.align		4
        /*0000*/ 	.word	0x00000000
	.align		4
        /*0004*/ 	.word	0xffffffff
	.align		4
        /*0008*/ 	.word	0x00000000
	.align		4
        /*000c*/ 	.word	0xfffffffe
	.align		4
        /*0010*/ 	.word	0x00000000
	.align		4
        /*0014*/ 	.word	0xfffffffd
	.align		4
        /*0018*/ 	.word	0x00000000
	.align		4
        /*001c*/ 	.word	0xfffffffc


//--------------------- .text._Z7fill_64Pmmm      --------------------------
	.section	.text._Z7fill_64Pmmm,"ax",@progbits
	.align	128
        .global         _Z7fill_64Pmmm
        .type           _Z7fill_64Pmmm,@function
        .size           _Z7fill_64Pmmm,(.L_x_2 - _Z7fill_64Pmmm)
        .other          _Z7fill_64Pmmm,@"STO_CUDA_ENTRY STV_DEFAULT"
_Z7fill_64Pmmm:
.text._Z7fill_64Pmmm:
[----:B------:R-:W-:Y:S01]  /*0000*/  LDC R1, c[0x0][0x37c] ;  /* 0x0000df00ff017b82 */ /* 0x000fe20000000800 */
[----:B------:R-:W0:Y:S07]  /*0010*/  S2R R3, SR_TID.X ;  /* 0x0000000000037919 */ /* 0x000e2e0000002100 */
[----:B------:R-:W0:Y:S01]  /*0020*/  S2UR UR4, SR_CTAID.X ;  /* 0x00000000000479c3 */ /* 0x000e220000002500 */
[----:B------:R-:W1:Y:S07]  /*0030*/  LDCU.64 UR8, c[0x0][0x390] ;  /* 0x00007200ff0877ac */ /* 0x000e6e0008000a00 */
[----:B------:R-:W0:Y:S02]  /*0040*/  LDC R2, c[0x0][0x360] ;  /* 0x0000d800ff027b82 */ /* 0x000e240000000800 */
[----:B0-----:R-:W-:-:S05]  /*0050*/  IMAD R0, R2, UR4, R3 ;  /* 0x0000000402007c24 */ /* 0x001fca000f8e0203 */
[----:B-1----:R-:W-:-:S04]  /*0060*/  ISETP.GE.U32.AND P0, PT, R0, UR8, PT ;  /* 0x0000000800007c0c */ /* 0x002fc8000bf06070 */
[----:B------:R-:W-:-:S13]  /*0070*/  ISETP.GE.U32.AND.EX P0, PT, RZ, UR9, PT, P0 ;  /* 0x00000009ff007c0c */ /* 0x000fda000bf06100 */
[----:B------:R-:W-:Y:S05]  /*0080*/  @P0 EXIT ;  /* 0x000000000000094d */ /* 0x000fea0003800000 */
[----:B------:R-:W0:Y:S01]  /*0090*/  LDC.64 R4, c[0x0][0x388] ;  /* 0x0000e200ff047b82 */ /* 0x000e220000000a00 */
[----:B------:R-:W1:Y:S01]  /*00a0*/  LDCU UR4, c[0x0][0x370] ;  /* 0x00006e00ff0477ac */ /* 0x000e620008000800 */
[----:B------:R-:W-:Y:S02]  /*00b0*/  IMAD.MOV.U32 R7, RZ, RZ, R0 ;  /* 0x000000ffff077224 */ /* 0x000fe400078e0000 */
[----:B------:R-:W-:Y:S01]  /*00c0*/  IMAD.MOV.U32 R6, RZ, RZ, RZ ;  /* 0x000000ffff067224 */ /* 0x000fe200078e00ff */
[----:B------:R-:W2:Y:S01]  /*00d0*/  LDCU.64 UR6, c[0x0][0x358] ;  /* 0x00006b00ff0677ac */ /* 0x000ea20008000a00 */
[----:B------:R-:W3:Y:S01]  /*00e0*/  LDCU.64 UR10, c[0x0][0x380] ;  /* 0x00007000ff0a77ac */ /* 0x000ee20008000a00 */
[----:B-1----:R-:W-:-:S07]  /*00f0*/  IMAD R0, R2, UR4, RZ ;  /* 0x0000000402007c24 */ /* 0x002fce000f8e02ff */
.L_x_0:
[----:B---3--:R-:W-:-:S04]  /*0100*/  LEA R2, P0, R7, UR10, 0x3 ;  /* 0x0000000a07027c11 */ /* 0x008fc8000f8018ff */
[----:B------:R-:W-:Y:S02]  /*0110*/  LEA.HI.X R3, R7, UR11, R6, 0x3, P0 ;  /* 0x0000000b07037c11 */ /* 0x000fe400080f1c06 */
[----:B------:R-:W-:-:S03]  /*0120*/  IADD3 R7, P0, PT, R0, R7, RZ ;  /* 0x0000000700077210 */ /* 0x000fc60007f1e0ff */
[----:B0-2---:R1:W-:Y:S02]  /*0130*/  STG.E.64 desc[UR6][R2.64], R4 ;  /* 0x0000000402007986 */ /* 0x0053e4000c101b06 */
[----:B------:R-:W-:Y:S01]  /*0140*/  IMAD.X R6, RZ, RZ, R6, P0 ;  /* 0x000000ffff067224 */ /* 0x000fe200000e0606 */
[----:B------:R-:W-:-:S04]  /*0150*/  ISETP.GE.U32.AND P0, PT, R7, UR8, PT ;  /* 0x0000000807007c0c */ /* 0x000fc8000bf06070 */
[----:B------:R-:W-:-:S13]  /*0160*/  ISETP.GE.U32.AND.EX P0, PT, R6, UR9, PT, P0 ;  /* 0x0000000906007c0c */ /* 0x000fda000bf06100 */
[----:B-1----:R-:W-:Y:S05]  /*0170*/  @!P0 BRA `(.L_x_0) ;  /* 0xfffffffc00e08947 */ /* 0x002fea000383ffff */
[----:B------:R-:W-:Y:S05]  /*0180*/  EXIT ;  /* 0x000000000000794d */ /* 0x000fea0003800000 */
.L_x_1:
[----:B------:R-:W-:-:S00]  /*0190*/  BRA `(.L_x_1) ;  /* 0xfffffffc00fc7947 */ /* 0x000fc0000383ffff */
[----:B------:R-:W-:-:S00]  /*01a0*/  NOP ;  /* 0x0000000000007918 */ /* 0x000fc00000000000 */
        /* <DEDUP_REMOVED lines=13> */
.L_x_2:


//--------------------- .nv.shared.reserved.0     --------------------------
	.section	.nv.shared.reserved.0,"aw",@nobits
	.weak		__nv_reservedSMEM_offset_0_alias
	.size		__nv_reservedSMEM_offset_0_alias, 0, 64
	.other		__nv_reservedSMEM_offset_0_alias,@"STO_CUDA_RESERVED_SHARED STV_DEFAULT"
__nv_reservedSMEM_offset_0_alias:
	.zero		0
	.zero		64


//--------------------- .nv.constant0._Z7fill_64Pmmm --------------------------
	.section	.nv.constant0._Z7fill_64Pmmm,"a",@progbits
	.sectionflags	@""
	.align	4
.nv.constant0._Z7fill_64Pmmm:
	.zero		920


//--------------------- SYMBOLS --------------------------

	.type		.nv.reservedSmem.offset0,@object
	.size		.nv.reservedSmem.offset0,0x4
